//
// Generated by NVIDIA NVVM Compiler
//
// Compiler Build ID: CL-36424714
// Cuda compilation tools, release 13.0, V13.0.88
// Based on NVVM 20.0.0
//

.version 9.0
.target sm_100
.address_size 64

	// .globl	_Z27custom_inplace_elemwise_mulPfS_l

.visible .entry _Z27custom_inplace_elemwise_mulPfS_l(
	.param .u64 .ptr .align 1 _Z27custom_inplace_elemwise_mulPfS_l_param_0,
	.param .u64 .ptr .align 1 _Z27custom_inplace_elemwise_mulPfS_l_param_1,
	.param .u64 _Z27custom_inplace_elemwise_mulPfS_l_param_2
)
{
	.reg .pred 	%p<2>;
	.reg .b32 	%r<5>;
	.reg .b32 	%f<4>;
	.reg .b64 	%rd<10>;

	ld.param.u64 	%rd2, [_Z27custom_inplace_elemwise_mulPfS_l_param_0];
	ld.param.u64 	%rd3, [_Z27custom_inplace_elemwise_mulPfS_l_param_1];
	ld.param.u64 	%rd4, [_Z27custom_inplace_elemwise_mulPfS_l_param_2];
	mov.u32 	%r1, %ctaid.x;
	shl.b32 	%r2, %r1, 10;
	mov.u32 	%r3, %tid.x;
	or.b32  	%r4, %r2, %r3;
	cvt.u64.u32 	%rd1, %r4;
	setp.le.s64 	%p1, %rd4, %rd1;
	@%p1 bra 	$L__BB0_2;
	cvta.to.global.u64 	%rd5, %rd3;
	cvta.to.global.u64 	%rd6, %rd2;
	shl.b64 	%rd7, %rd1, 2;
	add.s64 	%rd8, %rd5, %rd7;
	ld.global.f32 	%f1, [%rd8];
	add.s64 	%rd9, %rd6, %rd7;
	ld.global.f32 	%f2, [%rd9];
	mul.f32 	%f3, %f1, %f2;
	st.global.f32 	[%rd9], %f3;
$L__BB0_2:
	ret;

}


// ===== COMPILED SASS (sm_100) =====

	.target	sm_100

	.elftype	@"ET_EXEC"


//--------------------- .note.nv.tkinfo           --------------------------
	.section	.note.nv.tkinfo,"",@"SHT_NOTE"
	.sectionflags	@"SHF_NOTE_NV_TKINFO"
	.tkinfo
        /*0018*/ 	.word	0x00000002
        /*0030*/ 	.string	""
        /*0030*/ 	.string	"ptxas"
        /*0030*/ 	.string	"Cuda compilation tools, release 13.0, V13.0.88"
        /*0030*/ 	.string	"Build cuda_13.0.r13.0/compiler.36424714_0"
        /*0030*/ 	.string	"-arch sm_100 -m 64 "



//--------------------- .note.nv.cuinfo           --------------------------
	.section	.note.nv.cuinfo,"",@"SHT_NOTE"
	.sectionflags	@"SHF_NOTE_NV_CUINFO"
        /*0018*/ 	.short	0x0002
        /*001a*/ 	.short	0x0064
        /*001c*/ 	.short	0x0082
	.zero		2


//--------------------- .nv.info                  --------------------------
	.section	.nv.info,"",@"SHT_CUDA_INFO"
	.align	4


	//----- nvinfo : EIATTR_REGCOUNT
	.align		4
        /*0000*/ 	.byte	0x04, 0x2f
        /*0002*/ 	.short	(.L_1 - .L_0)
	.align		4
.L_0:
        /*0004*/ 	.word	index@(_Z27custom_inplace_elemwise_mulPfS_l)
        /*0008*/ 	.word	0x0000000a


	//----- nvinfo : EIATTR_FRAME_SIZE
	.align		4
.L_1:
        /*000c*/ 	.byte	0x04, 0x11
        /*000e*/ 	.short	(.L_3 - .L_2)
	.align		4
.L_2:
        /*0010*/ 	.word	index@(_Z27custom_inplace_elemwise_mulPfS_l)
        /*0014*/ 	.word	0x00000000


	//----- nvinfo : EIATTR_MIN_STACK_SIZE
	.align		4
.L_3:
        /*0018*/ 	.byte	0x04, 0x12
        /*001a*/ 	.short	(.L_5 - .L_4)
	.align		4
.L_4:
        /*001c*/ 	.word	index@(_Z27custom_inplace_elemwise_mulPfS_l)
        /*0020*/ 	.word	0x00000000
.L_5:


//--------------------- .nv.compat                --------------------------
	.section	.nv.compat,"",@"SHT_CUDA_COMPAT_INFO"
	.align	4
        /*0000*/ 	.byte	0x02, 0x09, 0x00, 0x00, 0x02, 0x02, 0x01, 0x00, 0x02, 0x05, 0x05, 0x00, 0x03, 0x07, 0x01, 0x01
        /*0010*/ 	.byte	0x02, 0x03, 0x00, 0x00, 0x02, 0x06, 0x01, 0x00, 0x04, 0x0b, 0x08, 0x00, 0x09, 0x00, 0x00, 0x00
        /*0020*/ 	.byte	0x00, 0x00, 0x00, 0x00


//--------------------- .nv.info._Z27custom_inplace_elemwise_mulPfS_l --------------------------
	.section	.nv.info._Z27custom_inplace_elemwise_mulPfS_l,"",@"SHT_CUDA_INFO"
	.sectionflags	@""
	.align	4


	//----- nvinfo : EIATTR_CUDA_API_VERSION
	.align		4
        /*0000*/ 	.byte	0x04, 0x37
        /*0002*/ 	.short	(.L_7 - .L_6)
.L_6:
        /*0004*/ 	.word	0x00000082


	//----- nvinfo : EIATTR_KPARAM_INFO
	.align		4
.L_7:
        /*0008*/ 	.byte	0x04, 0x17
        /*000a*/ 	.short	(.L_9 - .L_8)
.L_8:
        /*000c*/ 	.word	0x00000000
        /*0010*/ 	.short	0x0002
        /*0012*/ 	.short	0x0010
        /*0014*/ 	.byte	0x00, 0xf0, 0x21, 0x00


	//----- nvinfo : EIATTR_KPARAM_INFO
	.align		4
.L_9:
        /*0018*/ 	.byte	0x04, 0x17
        /*001a*/ 	.short	(.L_11 - .L_10)
.L_10:
        /*001c*/ 	.word	0x00000000
        /*0020*/ 	.short	0x0001
        /*0022*/ 	.short	0x0008
        /*0024*/ 	.byte	0x00, 0xf5, 0x21, 0x00


	//----- nvinfo : EIATTR_KPARAM_INFO
	.align		4
.L_11:
        /*0028*/ 	.byte	0x04, 0x17
        /*002a*/ 	.short	(.L_13 - .L_12)
.L_12:
        /*002c*/ 	.word	0x00000000
        /*0030*/ 	.short	0x0000
        /*0032*/ 	.short	0x0000
        /*0034*/ 	.byte	0x00, 0xf5, 0x21, 0x00


	//----- nvinfo : EIATTR_SPARSE_MMA_MASK
	.align		4
.L_13:
        /*0038*/ 	.byte	0x03, 0x50
        /*003a*/ 	.short	0x0000


	//----- nvinfo : EIATTR_MAXREG_COUNT
	.align		4
        /*003c*/ 	.byte	0x03, 0x1b
        /*003e*/ 	.short	0x00ff


	//----- nvinfo : EIATTR_MERCURY_ISA_VERSION
	.align		4
        /*0040*/ 	.byte	0x03, 0x5f
        /*0042*/ 	.short	0x0101


	//----- nvinfo : EIATTR_VRC_CTA_INIT_COUNT
	.align		4
        /*0044*/ 	.byte	0x02, 0x4a
	.zero		1
	.zero		1


	//----- nvinfo : EIATTR_EXIT_INSTR_OFFSETS
	.align		4
        /*0048*/ 	.byte	0x04, 0x1c
        /*004a*/ 	.short	(.L_15 - .L_14)


	//   ....[0]....
.L_14:
        /*004c*/ 	.word	0x00000080


	//   ....[1]....
        /*0050*/ 	.word	0x00000150


	//----- nvinfo : EIATTR_CBANK_PARAM_SIZE
	.align		4
.L_15:
        /*0054*/ 	.byte	0x03, 0x19
        /*0056*/ 	.short	0x0018


	//----- nvinfo : EIATTR_PARAM_CBANK
	.align		4
        /*0058*/ 	.byte	0x04, 0x0a
        /*005a*/ 	.short	(.L_17 - .L_16)
	.align		4
.L_16:
        /*005c*/ 	.word	index@(.nv.constant0._Z27custom_inplace_elemwise_mulPfS_l)
        /*0060*/ 	.short	0x0380
        /*0062*/ 	.short	0x0018


	//----- nvinfo : EIATTR_SW_WAR
	.align		4
.L_17:
        /*0064*/ 	.byte	0x04, 0x36
        /*0066*/ 	.short	(.L_19 - .L_18)
.L_18:
        /*0068*/ 	.word	0x00000008
.L_19:


//--------------------- .nv.callgraph             --------------------------
	.section	.nv.callgraph,"",@"SHT_CUDA_CALLGRAPH"
	.align	4
	.sectionentsize	8
	.align		4
        /*0000*/ 	.word	0x00000000
	.align		4
        /*0004*/ 	.word	0xffffffff
	.align		4
        /*0008*/ 	.word	0x00000000
	.align		4
        /*000c*/ 	.word	0xfffffffe
	.align		4
        /*0010*/ 	.word	0x00000000
	.align		4
        /*0014*/ 	.word	0xfffffffd
	.align		4
        /*0018*/ 	.word	0x00000000
	.align		4
        /*001c*/ 	.word	0xfffffffc


//--------------------- .text._Z27custom_inplace_elemwise_mulPfS_l --------------------------
	.section	.text._Z27custom_inplace_elemwise_mulPfS_l,"ax",@progbits
	.align	128
        .global         _Z27custom_inplace_elemwise_mulPfS_l
        .type           _Z27custom_inplace_elemwise_mulPfS_l,@function
        .size           _Z27custom_inplace_elemwise_mulPfS_l,(.L_x_1 - _Z27custom_inplace_elemwise_mulPfS_l)
        .other          _Z27custom_inplace_elemwise_mulPfS_l,@"STO_CUDA_ENTRY STV_DEFAULT"
_Z27custom_inplace_elemwise_mulPfS_l:
.text._Z27custom_inplace_elemwise_mulPfS_l:
[----:B------:R-:W-:Y:S01]  /*0000*/  LDC R1, c[0x0][0x37c] ;  /* 0x0000df00ff017b82 */ /* 0x000fe20000000800 */
[----:B------:R-:W0:Y:S07]  /*0010*/  S2R R0, SR_TID.X ;  /* 0x0000000000007919 */ /* 0x000e2e0000002100 */
[----:B------:R-:W1:Y:S01]  /*0020*/  S2UR UR4, SR_CTAID.X ;  /* 0x00000000000479c3 */ /* 0x000e620000002500 */
[----:B------:R-:W2:Y:S01]  /*0030*/  LDCU.64 UR6, c[0x0][0x390] ;  /* 0x00007200ff0677ac */ /* 0x000ea20008000a00 */
[----:B-1----:R-:W-:-:S06]  /*0040*/  USHF.L.U32 UR4, UR4, 0xa, URZ ;  /* 0x0000000a04047899 */ /* 0x002fcc00080006ff */
[----:B0-----:R-:W-:-:S04]  /*0050*/  LOP3.LUT R0, R0, UR4, RZ, 0xfc, !PT ;  /* 0x0000000400007c12 */ /* 0x001fc8000f8efcff */
[----:B--2---:R-:W-:-:S04]  /*0060*/  ISETP.GE.U32.AND P0, PT, R0, UR6, PT ;  /* 0x0000000600007c0c */ /* 0x004fc8000bf06070 */
[----:B------:R-:W-:-:S13]  /*0070*/  ISETP.GE.AND.EX P0, PT, RZ, UR7, PT, P0 ;  /* 0x00000007ff007c0c */ /* 0x000fda000bf06300 */
[----:B------:R-:W-:Y:S05]  /*0080*/  @P0 EXIT ;  /* 0x000000000000094d */ /* 0x000fea0003800000 */
[----:B------:R-:W0:Y:S01]  /*0090*/  LDCU.128 UR8, c[0x0][0x380] ;  /* 0x00007000ff0877ac */ /* 0x000e220008000c00 */
[----:B------:R-:W-:Y:S01]  /*00a0*/  IMAD.SHL.U32 R2, R0, 0x4, RZ ;  /* 0x0000000400027824 */ /* 0x000fe200078e00ff */
[----:B------:R-:W-:Y:S01]  /*00b0*/  SHF.R.U32.HI R0, RZ, 0x1e, R0 ;  /* 0x0000001eff007819 */ /* 0x000fe20000011600 */
[----:B------:R-:W1:Y:S03]  /*00c0*/  LDCU.64 UR4, c[0x0][0x358] ;  /* 0x00006b00ff0477ac */ /* 0x000e660008000a00 */
[C---:B0-----:R-:W-:Y:S02]  /*00d0*/  IADD3 R4, P0, PT, R2.reuse, UR10, RZ ;  /* 0x0000000a02047c10 */ /* 0x041fe4000ff1e0ff */
[----:B------:R-:W-:Y:S02]  /*00e0*/  IADD3 R2, P1, PT, R2, UR8, RZ ;  /* 0x0000000802027c10 */ /* 0x000fe4000ff3e0ff */
[----:B------:R-:W-:-:S02]  /*00f0*/  IADD3.X R5, PT, PT, R0, UR11, RZ, P0, !PT ;  /* 0x0000000b00057c10 */ /* 0x000fc400087fe4ff */
[----:B------:R-:W-:-:S03]  /*0100*/  IADD3.X R3, PT, PT, R0, UR9, RZ, P1, !PT ;  /* 0x0000000900037c10 */ /* 0x000fc60008ffe4ff */
[----:B-1----:R-:W2:Y:S04]  /*0110*/  LDG.E R4, desc[UR4][R4.64] ;  /* 0x0000000404047981 */ /* 0x002ea8000c1e1900 */
[----:B------:R-:W2:Y:S02]  /*0120*/  LDG.E R7, desc[UR4][R2.64] ;  /* 0x0000000402077981 */ /* 0x000ea4000c1e1900 */
[----:B--2---:R-:W-:-:S05]  /*0130*/  FMUL R7, R4, R7 ;  /* 0x0000000704077220 */ /* 0x004fca0000400000 */
[----:B------:R-:W-:Y:S01]  /*0140*/  STG.E desc[UR4][R2.64], R7 ;  /* 0x0000000702007986 */ /* 0x000fe2000c101904 */
[----:B------:R-:W-:Y:S05]  /*0150*/  EXIT ;  /* 0x000000000000794d */ /* 0x000fea0003800000 */
.L_x_0:
[----:B------:R-:W-:-:S00]  /*0160*/  BRA `(.L_x_0) ;  /* 0xfffffffc00fc7947 */ /* 0x000fc0000383ffff */
[----:B------:R-:W-:-:S00]  /*0170*/  NOP ;  /* 0x0000000000007918 */ /* 0x000fc00000000000 */
        /* <DEDUP_REMOVED lines=8> */
.L_x_1:


//--------------------- .nv.shared.reserved.0     --------------------------
	.section	.nv.shared.reserved.0,"aw",@nobits
	.weak		__nv_reservedSMEM_offset_0_alias
	.size		__nv_reservedSMEM_offset_0_alias, 0, 64
	.other		__nv_reservedSMEM_offset_0_alias,@"STO_CUDA_RESERVED_SHARED STV_DEFAULT"
__nv_reservedSMEM_offset_0_alias:
	.zero		0
	.zero		64


//--------------------- .nv.constant0._Z27custom_inplace_elemwise_mulPfS_l --------------------------
	.section	.nv.constant0._Z27custom_inplace_elemwise_mulPfS_l,"a",@progbits
	.sectionflags	@""
	.align	4
.nv.constant0._Z27custom_inplace_elemwise_mulPfS_l:
	.zero		920


//--------------------- SYMBOLS --------------------------

	.type		.nv.reservedSmem.offset0,@object
	.size		.nv.reservedSmem.offset0,0x4
